//
// Generated by NVIDIA NVVM Compiler
//
// Compiler Build ID: CL-36424714
// Cuda compilation tools, release 13.0, V13.0.88
// Based on NVVM 20.0.0
//

.version 9.0
.target sm_100
.address_size 64

	// .globl	_Z18hello_world_kernelv
.extern .func  (.param .b32 func_retval0) vprintf
(
	.param .b64 vprintf_param_0,
	.param .b64 vprintf_param_1
)
;
.global .align 1 .b8 $str[32] = {72, 101, 108, 108, 111, 44, 32, 87, 111, 114, 108, 100, 33, 32, 102, 114, 111, 109, 32, 67, 85, 68, 65, 32, 107, 101, 114, 110, 101, 108, 10};

.visible .entry _Z18hello_world_kernelv()
{
	.reg .b32 	%r<3>;
	.reg .b64 	%rd<3>;

	mov.u64 	%rd1, $str;
	cvta.global.u64 	%rd2, %rd1;
	{ // callseq 0, 0
	.param .b64 param0;
	st.param.b64 	[param0], %rd2;
	.param .b64 param1;
	st.param.b64 	[param1], 0;
	.param .b32 retval0;
	call.uni (retval0), 
	vprintf, 
	(
	param0, 
	param1
	);
	ld.param.b32 	%r1, [retval0];
	} // callseq 0
	ret;

}


// ===== COMPILED SASS (sm_100) =====

	.target	sm_100

	.elftype	@"ET_EXEC"


//--------------------- .note.nv.tkinfo           --------------------------
	.section	.note.nv.tkinfo,"",@"SHT_NOTE"
	.sectionflags	@"SHF_NOTE_NV_TKINFO"
	.tkinfo
        /*0018*/ 	.word	0x00000002
        /*0030*/ 	.string	""
        /*0030*/ 	.string	"ptxas"
        /*0030*/ 	.string	"Cuda compilation tools, release 13.0, V13.0.88"
        /*0030*/ 	.string	"Build cuda_13.0.r13.0/compiler.36424714_0"
        /*0030*/ 	.string	"-arch sm_100 -m 64 "



//--------------------- .note.nv.cuinfo           --------------------------
	.section	.note.nv.cuinfo,"",@"SHT_NOTE"
	.sectionflags	@"SHF_NOTE_NV_CUINFO"
        /*0018*/ 	.short	0x0002
        /*001a*/ 	.short	0x0064
        /*001c*/ 	.short	0x0082
	.zero		2


//--------------------- .nv.info                  --------------------------
	.section	.nv.info,"",@"SHT_CUDA_INFO"
	.align	4


	//----- nvinfo : EIATTR_REGCOUNT
	.align		4
        /*0000*/ 	.byte	0x04, 0x2f
        /*0002*/ 	.short	(.L_2 - .L_1)
	.align		4
.L_1:
        /*0004*/ 	.word	index@(_Z18hello_world_kernelv)
        /*0008*/ 	.word	0x00000018


	//----- nvinfo : EIATTR_FRAME_SIZE
	.align		4
.L_2:
        /*000c*/ 	.byte	0x04, 0x11
        /*000e*/ 	.short	(.L_4 - .L_3)
	.align		4
.L_3:
        /*0010*/ 	.word	index@(_Z18hello_world_kernelv)
        /*0014*/ 	.word	0x00000000


	//----- nvinfo : EIATTR_MIN_STACK_SIZE
	.align		4
.L_4:
        /*0018*/ 	.byte	0x04, 0x12
        /*001a*/ 	.short	(.L_6 - .L_5)
	.align		4
.L_5:
        /*001c*/ 	.word	index@(_Z18hello_world_kernelv)
        /*0020*/ 	.word	0x00000000
.L_6:


//--------------------- .nv.compat                --------------------------
	.section	.nv.compat,"",@"SHT_CUDA_COMPAT_INFO"
	.align	4
        /*0000*/ 	.byte	0x02, 0x09, 0x00, 0x00, 0x02, 0x02, 0x01, 0x00, 0x02, 0x05, 0x05, 0x00, 0x03, 0x07, 0x01, 0x01
        /*0010*/ 	.byte	0x02, 0x03, 0x00, 0x00, 0x02, 0x06, 0x01, 0x00, 0x04, 0x0b, 0x08, 0x00, 0x09, 0x00, 0x00, 0x00
        /*0020*/ 	.byte	0x00, 0x00, 0x00, 0x00


//--------------------- .nv.info._Z18hello_world_kernelv --------------------------
	.section	.nv.info._Z18hello_world_kernelv,"",@"SHT_CUDA_INFO"
	.sectionflags	@""
	.align	4


	//----- nvinfo : EIATTR_CUDA_API_VERSION
	.align		4
        /*0000*/ 	.byte	0x04, 0x37
        /*0002*/ 	.short	(.L_8 - .L_7)
.L_7:
        /*0004*/ 	.word	0x00000082


	//----- nvinfo : EIATTR_SPARSE_MMA_MASK
	.align		4
.L_8:
        /*0008*/ 	.byte	0x03, 0x50
        /*000a*/ 	.short	0x0000


	//----- nvinfo : EIATTR_MAXREG_COUNT
	.align		4
        /*000c*/ 	.byte	0x03, 0x1b
        /*000e*/ 	.short	0x00ff


	//----- nvinfo : EIATTR_EXTERNS
	.align		4
        /*0010*/ 	.byte	0x04, 0x0f
        /*0012*/ 	.short	(.L_10 - .L_9)


	//   ....[0]....
	.align		4
.L_9:
        /*0014*/ 	.word	index@(vprintf)


	//----- nvinfo : EIATTR_MERCURY_ISA_VERSION
	.align		4
.L_10:
        /*0018*/ 	.byte	0x03, 0x5f
        /*001a*/ 	.short	0x0101


	//----- nvinfo : EIATTR_VRC_CTA_INIT_COUNT
	.align		4
        /*001c*/ 	.byte	0x02, 0x4a
	.zero		1
	.zero		1


	//----- nvinfo : EIATTR_SYSCALL_OFFSETS
	.align		4
        /*0020*/ 	.byte	0x04, 0x46
        /*0022*/ 	.short	(.L_12 - .L_11)


	//   ....[0]....
.L_11:
        /*0024*/ 	.word	0x00000080


	//----- nvinfo : EIATTR_EXIT_INSTR_OFFSETS
	.align		4
.L_12:
        /*0028*/ 	.byte	0x04, 0x1c
        /*002a*/ 	.short	(.L_14 - .L_13)


	//   ....[0]....
.L_13:
        /*002c*/ 	.word	0x00000090


	//----- nvinfo : EIATTR_SW_WAR
	.align		4
.L_14:
        /*0030*/ 	.byte	0x04, 0x36
        /*0032*/ 	.short	(.L_16 - .L_15)
.L_15:
        /*0034*/ 	.word	0x00000008
.L_16:


//--------------------- .nv.callgraph             --------------------------
	.section	.nv.callgraph,"",@"SHT_CUDA_CALLGRAPH"
	.align	4
	.sectionentsize	8
	.align		4
        /*0000*/ 	.word	0x00000000
	.align		4
        /*0004*/ 	.word	0xffffffff
	.align		4
        /*0008*/ 	.word	index@(_Z18hello_world_kernelv)
	.align		4
        /*000c*/ 	.word	index@(vprintf)
	.align		4
        /*0010*/ 	.word	0x00000000
	.align		4
        /*0014*/ 	.word	0xfffffffe
	.align		4
        /*0018*/ 	.word	0x00000000
	.align		4
        /*001c*/ 	.word	0xfffffffd
	.align		4
        /*0020*/ 	.word	0x00000000
	.align		4
        /*0024*/ 	.word	0xfffffffc


//--------------------- .nv.constant4             --------------------------
	.section	.nv.constant4,"a",@progbits
	.align	8
	.align		8
.nv.constant4:
        /*0000*/ 	.dword	vprintf
	.align		8
        /*0008*/ 	.dword	$str


//--------------------- .text._Z18hello_world_kernelv --------------------------
	.section	.text._Z18hello_world_kernelv,"ax",@progbits
	.align	128
        .global         _Z18hello_world_kernelv
        .type           _Z18hello_world_kernelv,@function
        .size           _Z18hello_world_kernelv,(.L_x_2 - _Z18hello_world_kernelv)
        .other          _Z18hello_world_kernelv,@"STO_CUDA_ENTRY STV_DEFAULT"
_Z18hello_world_kernelv:
.text._Z18hello_world_kernelv:
[----:B------:R-:W0:Y:S01]  /*0000*/  LDC R1, c[0x0][0x37c] ;  /* 0x0000df00ff017b82 */ /* 0x000e220000000800 */
[----:B------:R-:W-:Y:S01]  /*0010*/  MOV R0, 0x0 ;  /* 0x0000000000007802 */ /* 0x000fe20000000f00 */
[----:B------:R-:W1:Y:S01]  /*0020*/  LDCU.64 UR4, c[0x4][0x8] ;  /* 0x01000100ff0477ac */ /* 0x000e620008000a00 */
[----:B------:R-:W-:-:S05]  /*0030*/  CS2R R6, SRZ ;  /* 0x0000000000067805 */ /* 0x000fca000001ff00 */
[----:B------:R2:W3:Y:S01]  /*0040*/  LDC.64 R2, c[0x4][R0] ;  /* 0x0100000000027b82 */ /* 0x0004e20000000a00 */
[----:B-1----:R-:W-:Y:S02]  /*0050*/  IMAD.U32 R4, RZ, RZ, UR4 ;  /* 0x00000004ff047e24 */ /* 0x002fe4000f8e00ff */
[----:B--2---:R-:W-:-:S07]  /*0060*/  IMAD.U32 R5, RZ, RZ, UR5 ;  /* 0x00000005ff057e24 */ /* 0x004fce000f8e00ff */
[----:B------:R-:W-:-:S07]  /*0070*/  LEPC R20, `(.L_x_0) ;  /* 0x000000001014794e */ /* 0x000fce0000000000 */
[----:B0--3--:R-:W-:Y:S05]  /*0080*/  CALL.ABS.NOINC R2 ;  /* 0x0000000002007343 */ /* 0x009fea0003c00000 */
.L_x_0:
[----:B------:R-:W-:Y:S05]  /*0090*/  EXIT ;  /* 0x000000000000794d */ /* 0x000fea0003800000 */
.L_x_1:
[----:B------:R-:W-:-:S00]  /*00a0*/  BRA `(.L_x_1) ;  /* 0xfffffffc00fc7947 */ /* 0x000fc0000383ffff */
[----:B------:R-:W-:-:S00]  /*00b0*/  NOP ;  /* 0x0000000000007918 */ /* 0x000fc00000000000 */
        /* <DEDUP_REMOVED lines=12> */
.L_x_2:


//--------------------- .nv.global.init           --------------------------
	.section	.nv.global.init,"aw",@progbits
.nv.global.init:
	.type		$str,@object
	.size		$str,(.L_0 - $str)
$str:
        /*0000*/ 	.byte	0x48, 0x65, 0x6c, 0x6c, 0x6f, 0x2c, 0x20, 0x57, 0x6f, 0x72, 0x6c, 0x64, 0x21, 0x20, 0x66, 0x72
        /*0010*/ 	.byte	0x6f, 0x6d, 0x20, 0x43, 0x55, 0x44, 0x41, 0x20, 0x6b, 0x65, 0x72, 0x6e, 0x65, 0x6c, 0x0a, 0x00
.L_0:


//--------------------- .nv.shared.reserved.0     --------------------------
	.section	.nv.shared.reserved.0,"aw",@nobits
	.weak		__nv_reservedSMEM_offset_0_alias
	.size		__nv_reservedSMEM_offset_0_alias, 0, 64
	.other		__nv_reservedSMEM_offset_0_alias,@"STO_CUDA_RESERVED_SHARED STV_DEFAULT"
__nv_reservedSMEM_offset_0_alias:
	.zero		0
	.zero		64


//--------------------- .nv.constant0._Z18hello_world_kernelv --------------------------
	.section	.nv.constant0._Z18hello_world_kernelv,"a",@progbits
	.sectionflags	@""
	.align	4
.nv.constant0._Z18hello_world_kernelv:
	.zero		896


//--------------------- SYMBOLS --------------------------

	.type		.nv.reservedSmem.offset0,@object
	.size		.nv.reservedSmem.offset0,0x4
	.type		vprintf,@function
